//
// Generated by NVIDIA NVVM Compiler
//
// Compiler Build ID: CL-36424714
// Cuda compilation tools, release 13.0, V13.0.88
// Based on NVVM 20.0.0
//

.version 9.0
.target sm_100
.address_size 64

	// .globl	_Z6kernelv
.extern .func  (.param .b32 func_retval0) vprintf
(
	.param .b64 vprintf_param_0,
	.param .b64 vprintf_param_1
)
;
.global .align 1 .b8 $str[16] = {104, 101, 108, 108, 111, 32, 102, 114, 111, 109, 32, 71, 80, 85, 10};

.visible .entry _Z6kernelv()
{
	.reg .b32 	%r<3>;
	.reg .b64 	%rd<3>;

	mov.u64 	%rd1, $str;
	cvta.global.u64 	%rd2, %rd1;
	{ // callseq 0, 0
	.param .b64 param0;
	st.param.b64 	[param0], %rd2;
	.param .b64 param1;
	st.param.b64 	[param1], 0;
	.param .b32 retval0;
	call.uni (retval0), 
	vprintf, 
	(
	param0, 
	param1
	);
	ld.param.b32 	%r1, [retval0];
	} // callseq 0
	ret;

}


// ===== COMPILED SASS (sm_100) =====

	.target	sm_100

	.elftype	@"ET_EXEC"


//--------------------- .note.nv.tkinfo           --------------------------
	.section	.note.nv.tkinfo,"",@"SHT_NOTE"
	.sectionflags	@"SHF_NOTE_NV_TKINFO"
	.tkinfo
        /*0018*/ 	.word	0x00000002
        /*0030*/ 	.string	""
        /*0030*/ 	.string	"ptxas"
        /*0030*/ 	.string	"Cuda compilation tools, release 13.0, V13.0.88"
        /*0030*/ 	.string	"Build cuda_13.0.r13.0/compiler.36424714_0"
        /*0030*/ 	.string	"-arch sm_100 -m 64 "



//--------------------- .note.nv.cuinfo           --------------------------
	.section	.note.nv.cuinfo,"",@"SHT_NOTE"
	.sectionflags	@"SHF_NOTE_NV_CUINFO"
        /*0018*/ 	.short	0x0002
        /*001a*/ 	.short	0x0064
        /*001c*/ 	.short	0x0082
	.zero		2


//--------------------- .nv.info                  --------------------------
	.section	.nv.info,"",@"SHT_CUDA_INFO"
	.align	4


	//----- nvinfo : EIATTR_REGCOUNT
	.align		4
        /*0000*/ 	.byte	0x04, 0x2f
        /*0002*/ 	.short	(.L_2 - .L_1)
	.align		4
.L_1:
        /*0004*/ 	.word	index@(_Z6kernelv)
        /*0008*/ 	.word	0x00000018


	//----- nvinfo : EIATTR_FRAME_SIZE
	.align		4
.L_2:
        /*000c*/ 	.byte	0x04, 0x11
        /*000e*/ 	.short	(.L_4 - .L_3)
	.align		4
.L_3:
        /*0010*/ 	.word	index@(_Z6kernelv)
        /*0014*/ 	.word	0x00000000


	//----- nvinfo : EIATTR_MIN_STACK_SIZE
	.align		4
.L_4:
        /*0018*/ 	.byte	0x04, 0x12
        /*001a*/ 	.short	(.L_6 - .L_5)
	.align		4
.L_5:
        /*001c*/ 	.word	index@(_Z6kernelv)
        /*0020*/ 	.word	0x00000000
.L_6:


//--------------------- .nv.compat                --------------------------
	.section	.nv.compat,"",@"SHT_CUDA_COMPAT_INFO"
	.align	4
        /*0000*/ 	.byte	0x02, 0x09, 0x00, 0x00, 0x02, 0x02, 0x01, 0x00, 0x02, 0x05, 0x05, 0x00, 0x03, 0x07, 0x01, 0x01
        /*0010*/ 	.byte	0x02, 0x03, 0x00, 0x00, 0x02, 0x06, 0x01, 0x00, 0x04, 0x0b, 0x08, 0x00, 0x09, 0x00, 0x00, 0x00
        /*0020*/ 	.byte	0x00, 0x00, 0x00, 0x00


//--------------------- .nv.info._Z6kernelv       --------------------------
	.section	.nv.info._Z6kernelv,"",@"SHT_CUDA_INFO"
	.sectionflags	@""
	.align	4


	//----- nvinfo : EIATTR_CUDA_API_VERSION
	.align		4
        /*0000*/ 	.byte	0x04, 0x37
        /*0002*/ 	.short	(.L_8 - .L_7)
.L_7:
        /*0004*/ 	.word	0x00000082


	//----- nvinfo : EIATTR_SPARSE_MMA_MASK
	.align		4
.L_8:
        /*0008*/ 	.byte	0x03, 0x50
        /*000a*/ 	.short	0x0000


	//----- nvinfo : EIATTR_MAXREG_COUNT
	.align		4
        /*000c*/ 	.byte	0x03, 0x1b
        /*000e*/ 	.short	0x00ff


	//----- nvinfo : EIATTR_EXTERNS
	.align		4
        /*0010*/ 	.byte	0x04, 0x0f
        /*0012*/ 	.short	(.L_10 - .L_9)


	//   ....[0]....
	.align		4
.L_9:
        /*0014*/ 	.word	index@(vprintf)


	//----- nvinfo : EIATTR_MERCURY_ISA_VERSION
	.align		4
.L_10:
        /*0018*/ 	.byte	0x03, 0x5f
        /*001a*/ 	.short	0x0101


	//----- nvinfo : EIATTR_VRC_CTA_INIT_COUNT
	.align		4
        /*001c*/ 	.byte	0x02, 0x4a
	.zero		1
	.zero		1


	//----- nvinfo : EIATTR_SYSCALL_OFFSETS
	.align		4
        /*0020*/ 	.byte	0x04, 0x46
        /*0022*/ 	.short	(.L_12 - .L_11)


	//   ....[0]....
.L_11:
        /*0024*/ 	.word	0x00000080


	//----- nvinfo : EIATTR_EXIT_INSTR_OFFSETS
	.align		4
.L_12:
        /*0028*/ 	.byte	0x04, 0x1c
        /*002a*/ 	.short	(.L_14 - .L_13)


	//   ....[0]....
.L_13:
        /*002c*/ 	.word	0x00000090


	//----- nvinfo : EIATTR_SW_WAR
	.align		4
.L_14:
        /*0030*/ 	.byte	0x04, 0x36
        /*0032*/ 	.short	(.L_16 - .L_15)
.L_15:
        /*0034*/ 	.word	0x00000008
.L_16:


//--------------------- .nv.callgraph             --------------------------
	.section	.nv.callgraph,"",@"SHT_CUDA_CALLGRAPH"
	.align	4
	.sectionentsize	8
	.align		4
        /*0000*/ 	.word	0x00000000
	.align		4
        /*0004*/ 	.word	0xffffffff
	.align		4
        /*0008*/ 	.word	index@(_Z6kernelv)
	.align		4
        /*000c*/ 	.word	index@(vprintf)
	.align		4
        /*0010*/ 	.word	0x00000000
	.align		4
        /*0014*/ 	.word	0xfffffffe
	.align		4
        /*0018*/ 	.word	0x00000000
	.align		4
        /*001c*/ 	.word	0xfffffffd
	.align		4
        /*0020*/ 	.word	0x00000000
	.align		4
        /*0024*/ 	.word	0xfffffffc


//--------------------- .nv.constant4             --------------------------
	.section	.nv.constant4,"a",@progbits
	.align	8
	.align		8
.nv.constant4:
        /*0000*/ 	.dword	vprintf
	.align		8
        /*0008*/ 	.dword	$str


//--------------------- .text._Z6kernelv          --------------------------
	.section	.text._Z6kernelv,"ax",@progbits
	.align	128
        .global         _Z6kernelv
        .type           _Z6kernelv,@function
        .size           _Z6kernelv,(.L_x_2 - _Z6kernelv)
        .other          _Z6kernelv,@"STO_CUDA_ENTRY STV_DEFAULT"
_Z6kernelv:
.text._Z6kernelv:
[----:B------:R-:W0:Y:S01]  /*0000*/  LDC R1, c[0x0][0x37c] ;  /* 0x0000df00ff017b82 */ /* 0x000e220000000800 */
[----:B------:R-:W-:Y:S01]  /*0010*/  MOV R0, 0x0 ;  /* 0x0000000000007802 */ /* 0x000fe20000000f00 */
[----:B------:R-:W1:Y:S01]  /*0020*/  LDCU.64 UR4, c[0x4][0x8] ;  /* 0x01000100ff0477ac */ /* 0x000e620008000a00 */
[----:B------:R-:W-:-:S05]  /*0030*/  CS2R R6, SRZ ;  /* 0x0000000000067805 */ /* 0x000fca000001ff00 */
[----:B------:R2:W3:Y:S01]  /*0040*/  LDC.64 R2, c[0x4][R0] ;  /* 0x0100000000027b82 */ /* 0x0004e20000000a00 */
[----:B-1----:R-:W-:Y:S02]  /*0050*/  IMAD.U32 R4, RZ, RZ, UR4 ;  /* 0x00000004ff047e24 */ /* 0x002fe4000f8e00ff */
[----:B--2---:R-:W-:-:S07]  /*0060*/  IMAD.U32 R5, RZ, RZ, UR5 ;  /* 0x00000005ff057e24 */ /* 0x004fce000f8e00ff */
[----:B------:R-:W-:-:S07]  /*0070*/  LEPC R20, `(.L_x_0) ;  /* 0x000000001014794e */ /* 0x000fce0000000000 */
[----:B0--3--:R-:W-:Y:S05]  /*0080*/  CALL.ABS.NOINC R2 ;  /* 0x0000000002007343 */ /* 0x009fea0003c00000 */
.L_x_0:
[----:B------:R-:W-:Y:S05]  /*0090*/  EXIT ;  /* 0x000000000000794d */ /* 0x000fea0003800000 */
.L_x_1:
[----:B------:R-:W-:-:S00]  /*00a0*/  BRA `(.L_x_1) ;  /* 0xfffffffc00fc7947 */ /* 0x000fc0000383ffff */
[----:B------:R-:W-:-:S00]  /*00b0*/  NOP ;  /* 0x0000000000007918 */ /* 0x000fc00000000000 */
        /* <DEDUP_REMOVED lines=12> */
.L_x_2:


//--------------------- .nv.global.init           --------------------------
	.section	.nv.global.init,"aw",@progbits
.nv.global.init:
	.type		$str,@object
	.size		$str,(.L_0 - $str)
$str:
        /*0000*/ 	.byte	0x68, 0x65, 0x6c, 0x6c, 0x6f, 0x20, 0x66, 0x72, 0x6f, 0x6d, 0x20, 0x47, 0x50, 0x55, 0x0a, 0x00
.L_0:


//--------------------- .nv.shared.reserved.0     --------------------------
	.section	.nv.shared.reserved.0,"aw",@nobits
	.weak		__nv_reservedSMEM_offset_0_alias
	.size		__nv_reservedSMEM_offset_0_alias, 0, 64
	.other		__nv_reservedSMEM_offset_0_alias,@"STO_CUDA_RESERVED_SHARED STV_DEFAULT"
__nv_reservedSMEM_offset_0_alias:
	.zero		0
	.zero		64


//--------------------- .nv.constant0._Z6kernelv  --------------------------
	.section	.nv.constant0._Z6kernelv,"a",@progbits
	.sectionflags	@""
	.align	4
.nv.constant0._Z6kernelv:
	.zero		896


//--------------------- SYMBOLS --------------------------

	.type		.nv.reservedSmem.offset0,@object
	.size		.nv.reservedSmem.offset0,0x4
	.type		vprintf,@function
